	.headerflags	@"EF_CUDA_TEXMODE_UNIFIED EF_CUDA_64BIT_ADDRESS EF_CUDA_ACCELERATORS EF_CUDA_SM90 EF_CUDA_VIRTUAL_SM(EF_CUDA_SM90)"
	.elftype	@"ET_EXEC"


//--------------------- .nv.info                  --------------------------
	.section	.nv.info,"",@"SHT_CUDA_INFO"
	.align	4


	//----- nvinfo : EIATTR_REGCOUNT
	.align		4
        /*0000*/ 	.byte	0x04, 0x2f
        /*0002*/ 	.short	(.L_1 - .L_0)
	.align		4
.L_0:
        /*0004*/ 	.word	index@(triton_poi_fused__softmax_3)
        /*0008*/ 	.word	0x0000000e


	//----- nvinfo : EIATTR_MIN_STACK_SIZE
	.align		4
.L_1:
        /*000c*/ 	.byte	0x04, 0x12
        /*000e*/ 	.short	(.L_3 - .L_2)
	.align		4
.L_2:
        /*0010*/ 	.word	index@(triton_poi_fused__softmax_3)
        /*0014*/ 	.word	0x00000000


	//----- nvinfo : EIATTR_FRAME_SIZE
	.align		4
.L_3:
        /*0018*/ 	.byte	0x04, 0x11
        /*001a*/ 	.short	(.L_5 - .L_4)
	.align		4
.L_4:
        /*001c*/ 	.word	index@(triton_poi_fused__softmax_3)
        /*0020*/ 	.word	0x00000000


	//----- nvinfo : EIATTR_MIN_STACK_SIZE
	.align		4
.L_5:
        /*0024*/ 	.byte	0x04, 0x12
        /*0026*/ 	.short	(.L_7 - .L_6)
	.align		4
.L_6:
        /*0028*/ 	.word	index@(triton_poi_fused__softmax_3)
        /*002c*/ 	.word	0x00000000
.L_7:


//--------------------- .nv.info.triton_poi_fused__softmax_3 --------------------------
	.section	.nv.info.triton_poi_fused__softmax_3,"",@"SHT_CUDA_INFO"
	.sectionflags	@""
	.align	4


	//----- nvinfo : EIATTR_CUDA_API_VERSION
	.align		4
        /*0000*/ 	.byte	0x04, 0x37
        /*0002*/ 	.short	(.L_9 - .L_8)
.L_8:
        /*0004*/ 	.word	0x0000007c


	//----- nvinfo : EIATTR_KPARAM_INFO
	.align		4
.L_9:
        /*0008*/ 	.byte	0x04, 0x17
        /*000a*/ 	.short	(.L_11 - .L_10)
.L_10:
        /*000c*/ 	.word	0x00000000
        /*0010*/ 	.short	0x0002
        /*0012*/ 	.short	0x0010
        /*0014*/ 	.byte	0x00, 0xf0, 0x11, 0x00


	//----- nvinfo : EIATTR_KPARAM_INFO
	.align		4
.L_11:
        /*0018*/ 	.byte	0x04, 0x17
        /*001a*/ 	.short	(.L_13 - .L_12)
.L_12:
        /*001c*/ 	.word	0x00000000
        /*0020*/ 	.short	0x0001
        /*0022*/ 	.short	0x0008
        /*0024*/ 	.byte	0x00, 0xf4, 0x21, 0x00


	//----- nvinfo : EIATTR_KPARAM_INFO
	.align		4
.L_13:
        /*0028*/ 	.byte	0x04, 0x17
        /*002a*/ 	.short	(.L_15 - .L_14)
.L_14:
        /*002c*/ 	.word	0x00000000
        /*0030*/ 	.short	0x0000
        /*0032*/ 	.short	0x0000
        /*0034*/ 	.byte	0x00, 0xf4, 0x21, 0x00


	//----- nvinfo : EIATTR_SPARSE_MMA_MASK
	.align		4
.L_15:
        /*0038*/ 	.byte	0x03, 0x50
        /*003a*/ 	.short	0x0000


	//----- nvinfo : EIATTR_MAXREG_COUNT
	.align		4
        /*003c*/ 	.byte	0x03, 0x1b
        /*003e*/ 	.short	0x00ff


	//----- nvinfo : EIATTR_EXIT_INSTR_OFFSETS
	.align		4
        /*0040*/ 	.byte	0x04, 0x1c
        /*0042*/ 	.short	(.L_17 - .L_16)


	//   ....[0]....
.L_16:
        /*0044*/ 	.word	0x00000260


	//   ....[1]....
        /*0048*/ 	.word	0x00000280


	//----- nvinfo : EIATTR_REQNTID
	.align		4
.L_17:
        /*004c*/ 	.byte	0x04, 0x10
        /*004e*/ 	.short	(.L_19 - .L_18)
.L_18:
        /*0050*/ 	.word	0x00000020
        /*0054*/ 	.word	0x00000001
        /*0058*/ 	.word	0x00000001


	//----- nvinfo : EIATTR_CBANK_PARAM_SIZE
	.align		4
.L_19:
        /*005c*/ 	.byte	0x03, 0x19
        /*005e*/ 	.short	0x0014


	//----- nvinfo : EIATTR_PARAM_CBANK
	.align		4
        /*0060*/ 	.byte	0x04, 0x0a
        /*0062*/ 	.short	(.L_21 - .L_20)
	.align		4
.L_20:
        /*0064*/ 	.word	index@(.nv.constant0.triton_poi_fused__softmax_3)
        /*0068*/ 	.short	0x0210
        /*006a*/ 	.short	0x0014


	//----- nvinfo : EIATTR_SW_WAR
	.align		4
.L_21:
        /*006c*/ 	.byte	0x04, 0x36
        /*006e*/ 	.short	(.L_23 - .L_22)
.L_22:
        /*0070*/ 	.word	0x00000008
.L_23:


//--------------------- .nv.callgraph             --------------------------
	.section	.nv.callgraph,"",@"SHT_CUDA_CALLGRAPH"
	.align	4
	.sectionentsize	8
	.align		4
        /*0000*/ 	.word	0x00000000
	.align		4
        /*0004*/ 	.word	0xffffffff
	.align		4
        /*0008*/ 	.word	0x00000000
	.align		4
        /*000c*/ 	.word	0xfffffffe
	.align		4
        /*0010*/ 	.word	0x00000000
	.align		4
        /*0014*/ 	.word	0xfffffffd
	.align		4
        /*0018*/ 	.word	0x00000000
	.align		4
        /*001c*/ 	.word	0xfffffffc


//--------------------- .text.triton_poi_fused__softmax_3 --------------------------
	.section	.text.triton_poi_fused__softmax_3,"ax",@progbits
	.align	128
        .global         triton_poi_fused__softmax_3
        .type           triton_poi_fused__softmax_3,@function
        .size           triton_poi_fused__softmax_3,(.L_x_1 - triton_poi_fused__softmax_3)
        .other          triton_poi_fused__softmax_3,@"STO_CUDA_ENTRY STV_DEFAULT"
triton_poi_fused__softmax_3:
.text.triton_poi_fused__softmax_3:
[----:B------:R-:W0:Y:S02]  /*0000*/  LDC R1, c[0x0][0x28] ;  /* 0x00000a00ff017b82 */ /* 0x000e240000000800 */
[----:B------:R-:W1:Y:S01]  /*0010*/  S2R R10, SR_TID.X ;  /* 0x00000000000a7919 */ /* 0x000e620000002100 */
[----:B------:R-:W2:Y:S01]  /*0020*/  LDC.64 R2, c[0x0][0x210] ;  /* 0x00008400ff027b82 */ /* 0x000ea20000000a00 */
[----:B------:R-:W-:Y:S01]  /*0030*/  CS2R R6, SRZ ;  /* 0x0000000000067805 */ /* 0x000fe2000001ff00 */
[----:B------:R-:W-:Y:S01]  /*0040*/  ULDC.64 UR4, c[0x0][0x208] ;  /* 0x0000820000047ab9 */ /* 0x000fe20000000a00 */
[----:B------:R-:W3:Y:S01]  /*0050*/  S2R R9, SR_CTAID.X ;  /* 0x0000000000097919 */ /* 0x000ee20000002500 */
[----:B------:R-:W-:Y:S01]  /*0060*/  HFMA2.MMA R8, -RZ, RZ, 0, 0 ;  /* 0x00000000ff087435 */ /* 0x000fe200000001ff */
[----:B-1----:R-:W-:Y:S02]  /*0070*/  LOP3.LUT R0, R10, 0xf, RZ, 0xc0, !PT ;  /* 0x0000000f0a007812 */ /* 0x002fe400078ec0ff */
[----:B---3--:R-:W-:-:S03]  /*0080*/  SHF.R.S32.HI R4, RZ, 0x1b, R9 ;  /* 0x0000001bff047819 */ /* 0x008fc60000011409 */
[----:B------:R-:W-:Y:S01]  /*0090*/  IMAD R9, R9, 0x10, R0 ;  /* 0x0000001009097824 */ /* 0x000fe200078e0200 */
[----:B------:R-:W-:-:S04]  /*00a0*/  SGXT R0, R4, 0x1 ;  /* 0x000000010400781a */ /* 0x000fc80000000200 */
[----:B------:R-:W-:Y:S02]  /*00b0*/  ISETP.GE.AND P0, PT, R9, 0x10, PT ;  /* 0x000000100900780c */ /* 0x000fe40003f06270 */
[----:B------:R-:W-:-:S04]  /*00c0*/  LEA.HI R0, R0, R9, RZ, 0x2 ;  /* 0x0000000900007211 */ /* 0x000fc800078f10ff */
[----:B------:R-:W-:Y:S01]  /*00d0*/  LOP3.LUT R5, R0, 0xfffffffc, RZ, 0xc0, !PT ;  /* 0xfffffffc00057812 */ /* 0x000fe200078ec0ff */
[----:B------:R-:W-:-:S04]  /*00e0*/  IMAD.MOV.U32 R0, RZ, RZ, RZ ;  /* 0x000000ffff007224 */ /* 0x000fc800078e00ff */
[----:B--2---:R-:W-:-:S05]  /*00f0*/  IMAD.WIDE R4, R5, 0x4, R2 ;  /* 0x0000000405047825 */ /* 0x004fca00078e0202 */
[----:B------:R-:W2:Y:S04]  /*0100*/  @!P0 LDG.E.EL R0, desc[UR4][R4.64] ;  /* 0x0000000404008981 */ /* 0x000ea8000c2e1900 */
[----:B------:R-:W2:Y:S04]  /*0110*/  @!P0 LDG.E.EL R7, desc[UR4][R4.64+0x4] ;  /* 0x0000040404078981 */ /* 0x000ea8000c2e1900 */
[----:B------:R-:W3:Y:S04]  /*0120*/  @!P0 LDG.E.EL R6, desc[UR4][R4.64+0x8] ;  /* 0x0000080404068981 */ /* 0x000ee8000c2e1900 */
[----:B------:R-:W4:Y:S01]  /*0130*/  @!P0 LDG.E.EL R8, desc[UR4][R4.64+0xc] ;  /* 0x00000c0404088981 */ /* 0x000f22000c2e1900 */
[----:B------:R-:W-:Y:S01]  /*0140*/  MOV R11, RZ ;  /* 0x000000ff000b7202 */ /* 0x000fe20000000f00 */
[----:B------:R-:W-:-:S05]  /*0150*/  IMAD.WIDE R2, R9, 0x4, R2 ;  /* 0x0000000409027825 */ /* 0x000fca00078e0202 */
[----:B------:R-:W5:Y:S01]  /*0160*/  @!P0 LDG.E R11, desc[UR4][R2.64] ;  /* 0x00000004020b8981 */ /* 0x000f62000c1e1900 */
[----:B------:R-:W-:-:S04]  /*0170*/  LOP3.LUT P0, RZ, R10, 0x10, RZ, 0xc0, !PT ;  /* 0x000000100aff7812 */ /* 0x000fc8000780c0ff */
[----:B------:R-:W-:Y:S01]  /*0180*/  ISETP.LT.AND P0, PT, R9, 0x10, !P0 ;  /* 0x000000100900780c */ /* 0x000fe20004701270 */
[----:B--2---:R-:W-:-:S04]  /*0190*/  FADD R7, R7, R0 ;  /* 0x0000000007077221 */ /* 0x004fc80000000000 */
[----:B---3--:R-:W-:-:S04]  /*01a0*/  FADD R7, R7, R6 ;  /* 0x0000000607077221 */ /* 0x008fc80000000000 */
[----:B----4-:R-:W-:Y:S02]  /*01b0*/  FADD R8, R7, R8 ;  /* 0x0000000807087221 */ /* 0x010fe40000000000 */
[----:B------:R-:W1:Y:S03]  /*01c0*/  LDC.64 R6, c[0x0][0x218] ;  /* 0x00008600ff067b82 */ /* 0x000e660000000a00 */
[C---:B------:R-:W-:Y:S02]  /*01d0*/  FSETP.GT.AND P1, PT, |R8|.reuse, 8.50705917302346158658e+37, PT ;  /* 0x7e8000000800780b */ /* 0x040fe40003f24200 */
[----:B------:R-:W-:-:S11]  /*01e0*/  FSETP.GEU.AND P2, PT, |R8|, 1.175494350822287508e-38, PT ;  /* 0x008000000800780b */ /* 0x000fd60003f4e200 */
[----:B------:R-:W-:Y:S01]  /*01f0*/  @P1 FMUL R8, R8, 0.25 ;  /* 0x3e80000008081820 */ /* 0x000fe20000400000 */
[----:B-----5:R-:W-:-:S03]  /*0200*/  @P1 FMUL R11, R11, 0.25 ;  /* 0x3e8000000b0b1820 */ /* 0x020fc60000400000 */
[----:B------:R-:W-:Y:S01]  /*0210*/  @!P2 FMUL R8, R8, 16777216 ;  /* 0x4b8000000808a820 */ /* 0x000fe20000400000 */
[----:B------:R-:W-:Y:S01]  /*0220*/  @!P2 FMUL R11, R11, 16777216 ;  /* 0x4b8000000b0ba820 */ /* 0x000fe20000400000 */
[----:B-1----:R-:W-:-:S04]  /*0230*/  IMAD.WIDE R2, R9, 0x4, R6 ;  /* 0x0000000409027825 */ /* 0x002fc800078e0206 */
[----:B------:R-:W1:Y:S02]  /*0240*/  MUFU.RCP R8, R8 ;  /* 0x0000000800087308 */ /* 0x000e640000001000 */
[----:B-1----:R-:W-:Y:S01]  /*0250*/  FMUL R11, R8, R11 ;  /* 0x0000000b080b7220 */ /* 0x002fe20000400000 */
[----:B------:R-:W-:Y:S06]  /*0260*/  @!P0 EXIT ;  /* 0x000000000000894d */ /* 0x000fec0003800000 */
[----:B------:R-:W-:Y:S01]  /*0270*/  STG.E desc[UR4][R2.64], R11 ;  /* 0x0000000b02007986 */ /* 0x000fe2000c101904 */
[----:B------:R-:W-:Y:S05]  /*0280*/  EXIT ;  /* 0x000000000000794d */ /* 0x000fea0003800000 */
.L_x_0:
[----:B------:R-:W-:-:S00]  /*0290*/  BRA `(.L_x_0) ;  /* 0xfffffffc00fc7947 */ /* 0x000fc0000383ffff */
[----:B------:R-:W-:-:S00]  /*02a0*/  NOP ;  /* 0x0000000000007918 */ /* 0x000fc00000000000 */
        /* <DEDUP_REMOVED lines=13> */
.L_x_1:


//--------------------- .nv.constant0.triton_poi_fused__softmax_3 --------------------------
	.section	.nv.constant0.triton_poi_fused__softmax_3,"a",@progbits
	.sectionflags	@""
	.align	4
.nv.constant0.triton_poi_fused__softmax_3:
	.zero		548
